//
// Generated by NVIDIA NVVM Compiler
//
// Compiler Build ID: CL-36424714
// Cuda compilation tools, release 13.0, V13.0.88
// Based on NVVM 20.0.0
//

.version 9.0
.target sm_100
.address_size 64

	// .globl	_Z17updateTemperatureiPdS_

.visible .entry _Z17updateTemperatureiPdS_(
	.param .u32 _Z17updateTemperatureiPdS__param_0,
	.param .u64 .ptr .align 1 _Z17updateTemperatureiPdS__param_1,
	.param .u64 .ptr .align 1 _Z17updateTemperatureiPdS__param_2
)
{
	.reg .pred 	%p<12>;
	.reg .b32 	%r<65>;
	.reg .b64 	%rd<59>;
	.reg .b64 	%fd<121>;

	ld.param.u32 	%r35, [_Z17updateTemperatureiPdS__param_0];
	ld.param.u64 	%rd12, [_Z17updateTemperatureiPdS__param_1];
	ld.param.u64 	%rd13, [_Z17updateTemperatureiPdS__param_2];
	cvta.to.global.u64 	%rd1, %rd12;
	cvta.to.global.u64 	%rd2, %rd13;
	mov.u32 	%r36, %ctaid.x;
	mov.u32 	%r1, %ntid.x;
	mov.u32 	%r37, %tid.x;
	mad.lo.s32 	%r38, %r36, %r1, %r37;
	add.s32 	%r56, %r38, 1;
	add.s32 	%r3, %r35, -1;
	setp.ge.s32 	%p1, %r56, %r3;
	setp.lt.s32 	%p2, %r35, 3;
	or.pred  	%p3, %p1, %p2;
	@%p3 bra 	$L__BB0_15;
	add.s32 	%r39, %r35, -2;
	add.s32 	%r4, %r35, -3;
	add.s32 	%r40, %r35, 6;
	and.b32  	%r41, %r40, 7;
	add.s32 	%r5, %r41, -1;
	and.b32  	%r6, %r35, 3;
	and.b32  	%r7, %r39, 7;
	and.b32  	%r8, %r40, 3;
	and.b32  	%r9, %r35, 1;
	and.b32  	%r42, %r39, -8;
	neg.s32 	%r10, %r42;
	add.s64 	%rd3, %rd2, 32;
	mul.wide.u32 	%rd4, %r35, 8;
	add.s64 	%rd5, %rd4, -8;
	mov.u32 	%r43, %nctaid.x;
	mul.lo.s32 	%r11, %r1, %r43;
$L__BB0_2:
	setp.lt.u32 	%p4, %r4, 7;
	mul.lo.s32 	%r13, %r56, %r35;
	sub.s32 	%r14, %r13, %r35;
	mov.b32 	%r63, 1;
	@%p4 bra 	$L__BB0_6;
	add.s32 	%r60, %r13, 1;
	mad.lo.s32 	%r46, %r35, %r56, %r35;
	add.s32 	%r59, %r46, 1;
	add.s32 	%r58, %r14, 1;
	mul.wide.s32 	%rd14, %r13, 8;
	add.s64 	%rd15, %rd1, %rd14;
	add.s64 	%rd58, %rd15, 32;
	add.s64 	%rd16, %rd2, %rd14;
	add.s64 	%rd57, %rd16, 40;
	mov.b32 	%r57, 0;
	mov.u32 	%r61, %r10;
$L__BB0_4:
	.pragma "nounroll";
	mul.wide.s32 	%rd17, %r60, 8;
	add.s64 	%rd18, %rd1, %rd17;
	mul.wide.s32 	%rd19, %r59, 8;
	add.s64 	%rd20, %rd3, %rd19;
	mul.wide.s32 	%rd21, %r58, 8;
	add.s64 	%rd22, %rd2, %rd21;
	ld.global.f64 	%fd1, [%rd22];
	ld.global.f64 	%fd2, [%rd20+-32];
	add.f64 	%fd3, %fd1, %fd2;
	add.s64 	%rd23, %rd22, %rd5;
	ld.global.f64 	%fd4, [%rd23];
	add.f64 	%fd5, %fd3, %fd4;
	ld.global.f64 	%fd6, [%rd23+16];
	add.f64 	%fd7, %fd5, %fd6;
	mul.f64 	%fd8, %fd7, 0d3FD0000000000000;
	st.global.f64 	[%rd18], %fd8;
	ld.global.f64 	%fd9, [%rd22+8];
	ld.global.f64 	%fd10, [%rd20+-24];
	add.f64 	%fd11, %fd9, %fd10;
	ld.global.f64 	%fd12, [%rd23+8];
	add.f64 	%fd13, %fd11, %fd12;
	ld.global.f64 	%fd14, [%rd57+-16];
	add.f64 	%fd15, %fd13, %fd14;
	mul.f64 	%fd16, %fd15, 0d3FD0000000000000;
	st.global.f64 	[%rd58+-16], %fd16;
	ld.global.f64 	%fd17, [%rd22+16];
	ld.global.f64 	%fd18, [%rd20+-16];
	add.f64 	%fd19, %fd17, %fd18;
	ld.global.f64 	%fd20, [%rd57+-24];
	add.f64 	%fd21, %fd19, %fd20;
	ld.global.f64 	%fd22, [%rd57+-8];
	add.f64 	%fd23, %fd21, %fd22;
	mul.f64 	%fd24, %fd23, 0d3FD0000000000000;
	st.global.f64 	[%rd58+-8], %fd24;
	ld.global.f64 	%fd25, [%rd22+24];
	ld.global.f64 	%fd26, [%rd20+-8];
	add.f64 	%fd27, %fd25, %fd26;
	ld.global.f64 	%fd28, [%rd57+-16];
	add.f64 	%fd29, %fd27, %fd28;
	ld.global.f64 	%fd30, [%rd57];
	add.f64 	%fd31, %fd29, %fd30;
	mul.f64 	%fd32, %fd31, 0d3FD0000000000000;
	st.global.f64 	[%rd58], %fd32;
	ld.global.f64 	%fd33, [%rd22+32];
	ld.global.f64 	%fd34, [%rd20];
	add.f64 	%fd35, %fd33, %fd34;
	ld.global.f64 	%fd36, [%rd57+-8];
	add.f64 	%fd37, %fd35, %fd36;
	ld.global.f64 	%fd38, [%rd57+8];
	add.f64 	%fd39, %fd37, %fd38;
	mul.f64 	%fd40, %fd39, 0d3FD0000000000000;
	st.global.f64 	[%rd58+8], %fd40;
	ld.global.f64 	%fd41, [%rd22+40];
	ld.global.f64 	%fd42, [%rd20+8];
	add.f64 	%fd43, %fd41, %fd42;
	ld.global.f64 	%fd44, [%rd57];
	add.f64 	%fd45, %fd43, %fd44;
	ld.global.f64 	%fd46, [%rd57+16];
	add.f64 	%fd47, %fd45, %fd46;
	mul.f64 	%fd48, %fd47, 0d3FD0000000000000;
	st.global.f64 	[%rd58+16], %fd48;
	ld.global.f64 	%fd49, [%rd22+48];
	ld.global.f64 	%fd50, [%rd20+16];
	add.f64 	%fd51, %fd49, %fd50;
	ld.global.f64 	%fd52, [%rd57+8];
	add.f64 	%fd53, %fd51, %fd52;
	ld.global.f64 	%fd54, [%rd57+24];
	add.f64 	%fd55, %fd53, %fd54;
	mul.f64 	%fd56, %fd55, 0d3FD0000000000000;
	st.global.f64 	[%rd58+24], %fd56;
	ld.global.f64 	%fd57, [%rd22+56];
	ld.global.f64 	%fd58, [%rd20+24];
	add.f64 	%fd59, %fd57, %fd58;
	ld.global.f64 	%fd60, [%rd57+16];
	add.f64 	%fd61, %fd59, %fd60;
	ld.global.f64 	%fd62, [%rd57+32];
	add.f64 	%fd63, %fd61, %fd62;
	mul.f64 	%fd64, %fd63, 0d3FD0000000000000;
	st.global.f64 	[%rd58+32], %fd64;
	add.s32 	%r61, %r61, 8;
	add.s32 	%r60, %r60, 8;
	add.s32 	%r59, %r59, 8;
	add.s32 	%r58, %r58, 8;
	add.s32 	%r57, %r57, 8;
	add.s64 	%rd58, %rd58, 64;
	add.s64 	%rd57, %rd57, 64;
	setp.ne.s32 	%p5, %r61, 0;
	@%p5 bra 	$L__BB0_4;
	add.s32 	%r63, %r57, 1;
$L__BB0_6:
	setp.eq.s32 	%p6, %r7, 0;
	@%p6 bra 	$L__BB0_14;
	setp.lt.u32 	%p7, %r5, 3;
	@%p7 bra 	$L__BB0_9;
	add.s32 	%r47, %r63, %r13;
	add.s32 	%r48, %r63, %r14;
	mul.wide.s32 	%rd24, %r48, 8;
	add.s64 	%rd25, %rd2, %rd24;
	ld.global.f64 	%fd65, [%rd25];
	add.s32 	%r49, %r47, %r35;
	mul.wide.s32 	%rd26, %r49, 8;
	add.s64 	%rd27, %rd2, %rd26;
	ld.global.f64 	%fd66, [%rd27];
	add.f64 	%fd67, %fd65, %fd66;
	add.s64 	%rd28, %rd25, %rd4;
	ld.global.f64 	%fd68, [%rd28+-8];
	add.f64 	%fd69, %fd67, %fd68;
	ld.global.f64 	%fd70, [%rd28+8];
	add.f64 	%fd71, %fd69, %fd70;
	mul.f64 	%fd72, %fd71, 0d3FD0000000000000;
	mul.wide.s32 	%rd29, %r47, 8;
	add.s64 	%rd30, %rd1, %rd29;
	st.global.f64 	[%rd30], %fd72;
	ld.global.f64 	%fd73, [%rd25+8];
	ld.global.f64 	%fd74, [%rd27+8];
	add.f64 	%fd75, %fd73, %fd74;
	ld.global.f64 	%fd76, [%rd28];
	add.f64 	%fd77, %fd75, %fd76;
	cvt.s64.s32 	%rd31, %r13;
	cvt.s64.s32 	%rd32, %r63;
	add.s64 	%rd33, %rd32, %rd31;
	shl.b64 	%rd34, %rd33, 3;
	add.s64 	%rd35, %rd34, %rd2;
	ld.global.f64 	%fd78, [%rd35+16];
	add.f64 	%fd79, %fd77, %fd78;
	mul.f64 	%fd80, %fd79, 0d3FD0000000000000;
	add.s64 	%rd36, %rd1, %rd34;
	st.global.f64 	[%rd36+8], %fd80;
	ld.global.f64 	%fd81, [%rd25+16];
	ld.global.f64 	%fd82, [%rd27+16];
	add.f64 	%fd83, %fd81, %fd82;
	ld.global.f64 	%fd84, [%rd35+8];
	add.f64 	%fd85, %fd83, %fd84;
	ld.global.f64 	%fd86, [%rd35+24];
	add.f64 	%fd87, %fd85, %fd86;
	mul.f64 	%fd88, %fd87, 0d3FD0000000000000;
	st.global.f64 	[%rd36+16], %fd88;
	ld.global.f64 	%fd89, [%rd25+24];
	ld.global.f64 	%fd90, [%rd27+24];
	add.f64 	%fd91, %fd89, %fd90;
	ld.global.f64 	%fd92, [%rd35+16];
	add.f64 	%fd93, %fd91, %fd92;
	ld.global.f64 	%fd94, [%rd35+32];
	add.f64 	%fd95, %fd93, %fd94;
	mul.f64 	%fd96, %fd95, 0d3FD0000000000000;
	st.global.f64 	[%rd36+24], %fd96;
	add.s32 	%r63, %r63, 4;
$L__BB0_9:
	setp.eq.s32 	%p8, %r8, 0;
	@%p8 bra 	$L__BB0_14;
	setp.eq.s32 	%p9, %r6, 3;
	@%p9 bra 	$L__BB0_12;
	add.s32 	%r50, %r63, %r13;
	add.s32 	%r51, %r63, %r14;
	mul.wide.s32 	%rd37, %r51, 8;
	add.s64 	%rd38, %rd2, %rd37;
	ld.global.f64 	%fd97, [%rd38];
	add.s32 	%r52, %r50, %r35;
	mul.wide.s32 	%rd39, %r52, 8;
	add.s64 	%rd40, %rd2, %rd39;
	ld.global.f64 	%fd98, [%rd40];
	add.f64 	%fd99, %fd97, %fd98;
	add.s64 	%rd41, %rd38, %rd4;
	ld.global.f64 	%fd100, [%rd41+-8];
	add.f64 	%fd101, %fd99, %fd100;
	ld.global.f64 	%fd102, [%rd41+8];
	add.f64 	%fd103, %fd101, %fd102;
	mul.f64 	%fd104, %fd103, 0d3FD0000000000000;
	mul.wide.s32 	%rd42, %r50, 8;
	add.s64 	%rd43, %rd1, %rd42;
	st.global.f64 	[%rd43], %fd104;
	ld.global.f64 	%fd105, [%rd38+8];
	ld.global.f64 	%fd106, [%rd40+8];
	add.f64 	%fd107, %fd105, %fd106;
	ld.global.f64 	%fd108, [%rd41];
	add.f64 	%fd109, %fd107, %fd108;
	cvt.s64.s32 	%rd44, %r13;
	cvt.s64.s32 	%rd45, %r63;
	add.s64 	%rd46, %rd45, %rd44;
	shl.b64 	%rd47, %rd46, 3;
	add.s64 	%rd48, %rd47, %rd2;
	ld.global.f64 	%fd110, [%rd48+16];
	add.f64 	%fd111, %fd109, %fd110;
	mul.f64 	%fd112, %fd111, 0d3FD0000000000000;
	add.s64 	%rd49, %rd1, %rd47;
	st.global.f64 	[%rd49+8], %fd112;
	add.s32 	%r63, %r63, 2;
$L__BB0_12:
	setp.eq.s32 	%p10, %r9, 0;
	@%p10 bra 	$L__BB0_14;
	add.s32 	%r53, %r63, %r13;
	add.s32 	%r54, %r63, %r14;
	mul.wide.s32 	%rd50, %r54, 8;
	add.s64 	%rd51, %rd2, %rd50;
	ld.global.f64 	%fd113, [%rd51];
	add.s32 	%r55, %r53, %r35;
	mul.wide.s32 	%rd52, %r55, 8;
	add.s64 	%rd53, %rd2, %rd52;
	ld.global.f64 	%fd114, [%rd53];
	add.f64 	%fd115, %fd113, %fd114;
	add.s64 	%rd54, %rd51, %rd4;
	ld.global.f64 	%fd116, [%rd54+-8];
	add.f64 	%fd117, %fd115, %fd116;
	ld.global.f64 	%fd118, [%rd54+8];
	add.f64 	%fd119, %fd117, %fd118;
	mul.f64 	%fd120, %fd119, 0d3FD0000000000000;
	mul.wide.s32 	%rd55, %r53, 8;
	add.s64 	%rd56, %rd1, %rd55;
	st.global.f64 	[%rd56], %fd120;
$L__BB0_14:
	add.s32 	%r56, %r56, %r11;
	setp.lt.s32 	%p11, %r56, %r3;
	@%p11 bra 	$L__BB0_2;
$L__BB0_15:
	ret;

}


// ===== COMPILED SASS (sm_100) =====

	.target	sm_100

	.elftype	@"ET_EXEC"


//--------------------- .note.nv.tkinfo           --------------------------
	.section	.note.nv.tkinfo,"",@"SHT_NOTE"
	.sectionflags	@"SHF_NOTE_NV_TKINFO"
	.tkinfo
        /*0018*/ 	.word	0x00000002
        /*0030*/ 	.string	""
        /*0030*/ 	.string	"ptxas"
        /*0030*/ 	.string	"Cuda compilation tools, release 13.0, V13.0.88"
        /*0030*/ 	.string	"Build cuda_13.0.r13.0/compiler.36424714_0"
        /*0030*/ 	.string	"-arch sm_100 -m 64 "



//--------------------- .note.nv.cuinfo           --------------------------
	.section	.note.nv.cuinfo,"",@"SHT_NOTE"
	.sectionflags	@"SHF_NOTE_NV_CUINFO"
        /*0018*/ 	.short	0x0002
        /*001a*/ 	.short	0x0064
        /*001c*/ 	.short	0x0082
	.zero		2


//--------------------- .nv.info                  --------------------------
	.section	.nv.info,"",@"SHT_CUDA_INFO"
	.align	4


	//----- nvinfo : EIATTR_REGCOUNT
	.align		4
        /*0000*/ 	.byte	0x04, 0x2f
        /*0002*/ 	.short	(.L_1 - .L_0)
	.align		4
.L_0:
        /*0004*/ 	.word	index@(_Z17updateTemperatureiPdS_)
        /*0008*/ 	.word	0x00000020


	//----- nvinfo : EIATTR_FRAME_SIZE
	.align		4
.L_1:
        /*000c*/ 	.byte	0x04, 0x11
        /*000e*/ 	.short	(.L_3 - .L_2)
	.align		4
.L_2:
        /*0010*/ 	.word	index@(_Z17updateTemperatureiPdS_)
        /*0014*/ 	.word	0x00000000


	//----- nvinfo : EIATTR_MIN_STACK_SIZE
	.align		4
.L_3:
        /*0018*/ 	.byte	0x04, 0x12
        /*001a*/ 	.short	(.L_5 - .L_4)
	.align		4
.L_4:
        /*001c*/ 	.word	index@(_Z17updateTemperatureiPdS_)
        /*0020*/ 	.word	0x00000000
.L_5:


//--------------------- .nv.compat                --------------------------
	.section	.nv.compat,"",@"SHT_CUDA_COMPAT_INFO"
	.align	4
        /*0000*/ 	.byte	0x02, 0x09, 0x00, 0x00, 0x02, 0x02, 0x01, 0x00, 0x02, 0x05, 0x05, 0x00, 0x03, 0x07, 0x01, 0x01
        /*0010*/ 	.byte	0x02, 0x03, 0x00, 0x00, 0x02, 0x06, 0x01, 0x00, 0x04, 0x0b, 0x08, 0x00, 0x01, 0x00, 0x00, 0x00
        /*0020*/ 	.byte	0x00, 0x00, 0x00, 0x00


//--------------------- .nv.info._Z17updateTemperatureiPdS_ --------------------------
	.section	.nv.info._Z17updateTemperatureiPdS_,"",@"SHT_CUDA_INFO"
	.sectionflags	@""
	.align	4


	//----- nvinfo : EIATTR_CUDA_API_VERSION
	.align		4
        /*0000*/ 	.byte	0x04, 0x37
        /*0002*/ 	.short	(.L_7 - .L_6)
.L_6:
        /*0004*/ 	.word	0x00000082


	//----- nvinfo : EIATTR_KPARAM_INFO
	.align		4
.L_7:
        /*0008*/ 	.byte	0x04, 0x17
        /*000a*/ 	.short	(.L_9 - .L_8)
.L_8:
        /*000c*/ 	.word	0x00000000
        /*0010*/ 	.short	0x0002
        /*0012*/ 	.short	0x0010
        /*0014*/ 	.byte	0x00, 0xf5, 0x21, 0x00


	//----- nvinfo : EIATTR_KPARAM_INFO
	.align		4
.L_9:
        /*0018*/ 	.byte	0x04, 0x17
        /*001a*/ 	.short	(.L_11 - .L_10)
.L_10:
        /*001c*/ 	.word	0x00000000
        /*0020*/ 	.short	0x0001
        /*0022*/ 	.short	0x0008
        /*0024*/ 	.byte	0x00, 0xf5, 0x21, 0x00


	//----- nvinfo : EIATTR_KPARAM_INFO
	.align		4
.L_11:
        /*0028*/ 	.byte	0x04, 0x17
        /*002a*/ 	.short	(.L_13 - .L_12)
.L_12:
        /*002c*/ 	.word	0x00000000
        /*0030*/ 	.short	0x0000
        /*0032*/ 	.short	0x0000
        /*0034*/ 	.byte	0x00, 0xf0, 0x11, 0x00


	//----- nvinfo : EIATTR_SPARSE_MMA_MASK
	.align		4
.L_13:
        /*0038*/ 	.byte	0x03, 0x50
        /*003a*/ 	.short	0x0000


	//----- nvinfo : EIATTR_MAXREG_COUNT
	.align		4
        /*003c*/ 	.byte	0x03, 0x1b
        /*003e*/ 	.short	0x00ff


	//----- nvinfo : EIATTR_MERCURY_ISA_VERSION
	.align		4
        /*0040*/ 	.byte	0x03, 0x5f
        /*0042*/ 	.short	0x0101


	//----- nvinfo : EIATTR_VRC_CTA_INIT_COUNT
	.align		4
        /*0044*/ 	.byte	0x02, 0x4a
	.zero		1
	.zero		1


	//----- nvinfo : EIATTR_EXIT_INSTR_OFFSETS
	.align		4
        /*0048*/ 	.byte	0x04, 0x1c
        /*004a*/ 	.short	(.L_15 - .L_14)


	//   ....[0]....
.L_14:
        /*004c*/ 	.word	0x000000a0


	//   ....[1]....
        /*0050*/ 	.word	0x00001110


	//----- nvinfo : EIATTR_CRS_STACK_SIZE
	.align		4
.L_15:
        /*0054*/ 	.byte	0x04, 0x1e
        /*0056*/ 	.short	(.L_17 - .L_16)
.L_16:
        /*0058*/ 	.word	0x00000000


	//----- nvinfo : EIATTR_CBANK_PARAM_SIZE
	.align		4
.L_17:
        /*005c*/ 	.byte	0x03, 0x19
        /*005e*/ 	.short	0x0018


	//----- nvinfo : EIATTR_PARAM_CBANK
	.align		4
        /*0060*/ 	.byte	0x04, 0x0a
        /*0062*/ 	.short	(.L_19 - .L_18)
	.align		4
.L_18:
        /*0064*/ 	.word	index@(.nv.constant0._Z17updateTemperatureiPdS_)
        /*0068*/ 	.short	0x0380
        /*006a*/ 	.short	0x0018


	//----- nvinfo : EIATTR_SW_WAR
	.align		4
.L_19:
        /*006c*/ 	.byte	0x04, 0x36
        /*006e*/ 	.short	(.L_21 - .L_20)
.L_20:
        /*0070*/ 	.word	0x00000008
.L_21:


//--------------------- .nv.callgraph             --------------------------
	.section	.nv.callgraph,"",@"SHT_CUDA_CALLGRAPH"
	.align	4
	.sectionentsize	8
	.align		4
        /*0000*/ 	.word	0x00000000
	.align		4
        /*0004*/ 	.word	0xffffffff
	.align		4
        /*0008*/ 	.word	0x00000000
	.align		4
        /*000c*/ 	.word	0xfffffffe
	.align		4
        /*0010*/ 	.word	0x00000000
	.align		4
        /*0014*/ 	.word	0xfffffffd
	.align		4
        /*0018*/ 	.word	0x00000000
	.align		4
        /*001c*/ 	.word	0xfffffffc


//--------------------- .text._Z17updateTemperatureiPdS_ --------------------------
	.section	.text._Z17updateTemperatureiPdS_,"ax",@progbits
	.align	128
        .global         _Z17updateTemperatureiPdS_
        .type           _Z17updateTemperatureiPdS_,@function
        .size           _Z17updateTemperatureiPdS_,(.L_x_7 - _Z17updateTemperatureiPdS_)
        .other          _Z17updateTemperatureiPdS_,@"STO_CUDA_ENTRY STV_DEFAULT"
_Z17updateTemperatureiPdS_:
.text._Z17updateTemperatureiPdS_:
[----:B------:R-:W-:Y:S01]  /*0000*/  LDC R1, c[0x0][0x37c] ;  /* 0x0000df00ff017b82 */ /* 0x000fe20000000800 */
[----:B------:R-:W0:Y:S07]  /*0010*/  S2R R3, SR_TID.X ;  /* 0x0000000000037919 */ /* 0x000e2e0000002100 */
[----:B------:R-:W0:Y:S08]  /*0020*/  S2UR UR4, SR_CTAID.X ;  /* 0x00000000000479c3 */ /* 0x000e300000002500 */
[----:B------:R-:W0:Y:S08]  /*0030*/  LDC R4, c[0x0][0x360] ;  /* 0x0000d800ff047b82 */ /* 0x000e300000000800 */
[----:B------:R-:W1:Y:S01]  /*0040*/  LDC R5, c[0x0][0x380] ;  /* 0x0000e000ff057b82 */ /* 0x000e620000000800 */
[----:B0-----:R-:W-:-:S04]  /*0050*/  IMAD R0, R4, UR4, R3 ;  /* 0x0000000404007c24 */ /* 0x001fc8000f8e0203 */
[----:B------:R-:W-:Y:S02]  /*0060*/  VIADD R0, R0, 0x1 ;  /* 0x0000000100007836 */ /* 0x000fe40000000000 */
[C---:B-1----:R-:W-:Y:S01]  /*0070*/  VIADD R3, R5.reuse, 0xffffffff ;  /* 0xffffffff05037836 */ /* 0x042fe20000000000 */
[----:B------:R-:W-:-:S04]  /*0080*/  ISETP.GE.AND P0, PT, R5, 0x3, PT ;  /* 0x000000030500780c */ /* 0x000fc80003f06270 */
[----:B------:R-:W-:-:S13]  /*0090*/  ISETP.GE.OR P0, PT, R0, R3, !P0 ;  /* 0x000000030000720c */ /* 0x000fda0004706670 */
[----:B------:R-:W-:Y:S05]  /*00a0*/  @P0 EXIT ;  /* 0x000000000000094d */ /* 0x000fea0003800000 */
[----:B------:R-:W0:Y:S01]  /*00b0*/  LDCU.64 UR4, c[0x0][0x390] ;  /* 0x00007200ff0477ac */ /* 0x000e220008000a00 */
[C---:B------:R-:W-:Y:S01]  /*00c0*/  IADD3 R2, PT, PT, R5.reuse, 0x6, RZ ;  /* 0x0000000605027810 */ /* 0x040fe20007ffe0ff */
[C---:B------:R-:W-:Y:S01]  /*00d0*/  VIADD R6, R5.reuse, 0xfffffffd ;  /* 0xfffffffd05067836 */ /* 0x040fe20000000000 */
[----:B------:R-:W-:Y:S01]  /*00e0*/  LOP3.LUT R3, R5, 0x3, RZ, 0xc0, !PT ;  /* 0x0000000305037812 */ /* 0x000fe200078ec0ff */
[----:B------:R-:W1:Y:S01]  /*00f0*/  LDCU UR6, c[0x0][0x370] ;  /* 0x00006e00ff0677ac */ /* 0x000e620008000800 */
[----:B------:R-:W-:Y:S02]  /*0100*/  LOP3.LUT R2, R2, 0x7, RZ, 0xc0, !PT ;  /* 0x0000000702027812 */ /* 0x000fe400078ec0ff */
[----:B------:R-:W-:Y:S01]  /*0110*/  ISETP.NE.AND P1, PT, R3, 0x3, PT ;  /* 0x000000030300780c */ /* 0x000fe20003f25270 */
[----:B------:R-:W2:Y:S01]  /*0120*/  LDCU.64 UR8, c[0x0][0x358] ;  /* 0x00006b00ff0877ac */ /* 0x000ea20008000a00 */
[----:B------:R-:W-:Y:S01]  /*0130*/  ISETP.GE.U32.AND P0, PT, R6, 0x7, PT ;  /* 0x000000070600780c */ /* 0x000fe20003f06070 */
[----:B------:R-:W-:-:S05]  /*0140*/  VIADD R2, R2, 0xffffffff ;  /* 0xffffffff02027836 */ /* 0x000fca0000000000 */
[----:B------:R-:W-:Y:S01]  /*0150*/  ISETP.GE.U32.AND P2, PT, R2, 0x3, PT ;  /* 0x000000030200780c */ /* 0x000fe20003f46070 */
[----:B0-----:R-:W-:Y:S01]  /*0160*/  UIADD3 UR4, UP0, UPT, UR4, 0x20, URZ ;  /* 0x0000002004047890 */ /* 0x001fe2000ff1e0ff */
[----:B-1----:R-:W-:-:S03]  /*0170*/  IMAD R3, R4, UR6, RZ ;  /* 0x0000000604037c24 */ /* 0x002fc6000f8e02ff */
[----:B------:R-:W-:-:S12]  /*0180*/  UIADD3.X UR5, UPT, UPT, URZ, UR5, URZ, UP0, !UPT ;  /* 0x00000005ff057290 */ /* 0x000fd800087fe4ff */
.L_x_5:
[----:B0---4-:R-:W0:Y:S01]  /*0190*/  LDC R5, c[0x0][0x380] ;  /* 0x0000e000ff057b82 */ /* 0x011e220000000800 */
[----:B------:R-:W-:Y:S02]  /*01a0*/  HFMA2 R11, -RZ, RZ, 0, 5.9604644775390625e-08 ;  /* 0x00000001ff0b7431 */ /* 0x000fe400000001ff */
[----:B01-3--:R-:W-:-:S04]  /*01b0*/  IMAD R15, R0, R5, RZ ;  /* 0x00000005000f7224 */ /* 0x00bfc800078e02ff */
[----:B------:R-:W-:Y:S01]  /*01c0*/  IMAD.IADD R25, R15, 0x1, -R5 ;  /* 0x000000010f197824 */ /* 0x000fe200078e0a05 */
[----:B------:R-:W-:Y:S06]  /*01d0*/  @!P0 BRA `(.L_x_0) ;  /* 0x0000000400c08947 */ /* 0x000fec0003800000 */
[----:B------:R-:W0:Y:S01]  /*01e0*/  LDC.64 R10, c[0x0][0x388] ;  /* 0x0000e200ff0a7b82 */ /* 0x000e220000000a00 */
[----:B------:R-:W1:Y:S01]  /*01f0*/  LDCU UR6, c[0x0][0x380] ;  /* 0x00007000ff0677ac */ /* 0x000e620008000800 */
[----:B------:R-:W-:Y:S01]  /*0200*/  VIADD R25, R25, 0x1 ;  /* 0x0000000119197836 */ /* 0x000fe20000000000 */
[----:B------:R-:W-:Y:S01]  /*0210*/  MOV R4, RZ ;  /* 0x000000ff00047202 */ /* 0x000fe20000000f00 */
[----:B------:R-:W-:-:S04]  /*0220*/  VIADD R2, R15, 0x1 ;  /* 0x000000010f027836 */ /* 0x000fc80000000000 */
[----:B------:R-:W3:Y:S01]  /*0230*/  LDC.64 R8, c[0x0][0x390] ;  /* 0x0000e400ff087b82 */ /* 0x000ee20000000a00 */
[----:B-1----:R-:W-:-:S04]  /*0240*/  UIADD3 UR6, UPT, UPT, UR6, -0x2, URZ ;  /* 0xfffffffe06067890 */ /* 0x002fc8000fffe0ff */
[----:B------:R-:W-:Y:S01]  /*0250*/  ULOP3.LUT UR6, UR6, 0xfffffff8, URZ, 0xc0, !UPT ;  /* 0xfffffff806067892 */ /* 0x000fe2000f8ec0ff */
[----:B0-----:R-:W-:-:S03]  /*0260*/  IMAD.WIDE R6, R15, 0x8, R10 ;  /* 0x000000080f067825 */ /* 0x001fc600078e020a */
[----:B------:R-:W-:Y:S01]  /*0270*/  UIADD3 UR6, UPT, UPT, -UR6, URZ, URZ ;  /* 0x000000ff06067290 */ /* 0x000fe2000fffe1ff */
[----:B------:R-:W-:Y:S01]  /*0280*/  IADD3 R26, P3, PT, R6, 0x20, RZ ;  /* 0x00000020061a7810 */ /* 0x000fe20007f7e0ff */
[----:B------:R-:W-:Y:S02]  /*0290*/  IMAD R6, R0, R5, R5 ;  /* 0x0000000500067224 */ /* 0x000fe400078e0205 */
[----:B---3--:R-:W-:-:S04]  /*02a0*/  IMAD.WIDE R12, R15, 0x8, R8 ;  /* 0x000000080f0c7825 */ /* 0x008fc800078e0208 */
[----:B------:R-:W-:Y:S01]  /*02b0*/  IMAD.X R7, RZ, RZ, R7, P3 ;  /* 0x000000ffff077224 */ /* 0x000fe200018e0607 */
[----:B------:R-:W-:Y:S01]  /*02c0*/  IADD3 R28, P4, PT, R12, 0x28, RZ ;  /* 0x000000280c1c7810 */ /* 0x000fe20007f9e0ff */
[----:B------:R-:W-:Y:S02]  /*02d0*/  VIADD R6, R6, 0x1 ;  /* 0x0000000106067836 */ /* 0x000fe40000000000 */
[----:B------:R-:W-:Y:S01]  /*02e0*/  IMAD.U32 R24, RZ, RZ, UR6 ;  /* 0x00000006ff187e24 */ /* 0x000fe2000f8e00ff */
[----:B------:R-:W-:-:S09]  /*02f0*/  IADD3.X R27, PT, PT, RZ, R13, RZ, P4, !PT ;  /* 0x0000000dff1b7210 */ /* 0x000fd200027fe4ff */
.L_x_1:
[----:B------:R-:W-:Y:S01]  /*0300*/  MOV R14, UR4 ;  /* 0x00000004000e7c02 */ /* 0x000fe20008000f00 */
[----:B------:R-:W-:Y:S02]  /*0310*/  IMAD.U32 R15, RZ, RZ, UR5 ;  /* 0x00000005ff0f7e24 */ /* 0x000fe4000f8e00ff */
[----:B------:R-:W-:-:S04]  /*0320*/  IMAD.WIDE R12, R25, 0x8, R8 ;  /* 0x00000008190c7825 */ /* 0x000fc800078e0208 */
[----:B------:R-:W-:Y:S01]  /*0330*/  IMAD.WIDE R14, R6, 0x8, R14 ;  /* 0x00000008060e7825 */ /* 0x000fe200078e020e */
[----:B0-2---:R-:W2:Y:S04]  /*0340*/  LDG.E.64 R20, desc[UR8][R12.64] ;  /* 0x000000080c147981 */ /* 0x005ea8000c1e1b00 */
[----:B------:R-:W2:Y:S01]  /*0350*/  LDG.E.64 R18, desc[UR8][R14.64+-0x20] ;  /* 0xffffe0080e127981 */ /* 0x000ea2000c1e1b00 */
[----:B------:R-:W-:-:S05]  /*0360*/  IMAD.WIDE.U32 R16, R5, 0x8, R12 ;  /* 0x0000000805107825 */ /* 0x000fca00078e000c */
[----:B------:R-:W3:Y:S01]  /*0370*/  LDG.E.64 R22, desc[UR8][R16.64+0x8] ;  /* 0x0000080810167981 */ /* 0x000ee2000c1e1b00 */
[----:B--2---:R-:W-:-:S03]  /*0380*/  DADD R18, R20, R18 ;  /* 0x0000000014127229 */ /* 0x004fc60000000012 */
[----:B------:R-:W2:Y:S05]  /*0390*/  LDG.E.64 R20, desc[UR8][R16.64+-0x8] ;  /* 0xfffff80810147981 */ /* 0x000eaa000c1e1b00 */
[----:B--2---:R-:W-:-:S08]  /*03a0*/  DADD R18, R18, R20 ;  /* 0x0000000012127229 */ /* 0x004fd00000000014 */
[----:B---3--:R-:W-:Y:S01]  /*03b0*/  DADD R18, R18, R22 ;  /* 0x0000000012127229 */ /* 0x008fe20000000016 */
[----:B------:R-:W-:-:S07]  /*03c0*/  IMAD.WIDE R20, R2, 0x8, R10 ;  /* 0x0000000802147825 */ /* 0x000fce00078e020a */
[----:B------:R-:W-:-:S07]  /*03d0*/  DMUL R18, R18, 0.25 ;  /* 0x3fd0000012127828 */ /* 0x000fce0000000000 */
[----:B------:R0:W-:Y:S04]  /*03e0*/  STG.E.64 desc[UR8][R20.64], R18 ;  /* 0x0000001214007986 */ /* 0x0001e8000c101b08 */
[----:B------:R1:W2:Y:S04]  /*03f0*/  LDG.E.64 R22, desc[UR8][R16.64] ;  /* 0x0000000810167981 */ /* 0x0002a8000c1e1b00 */
[----:B0-----:R-:W3:Y:S04]  /*0400*/  LDG.E.64 R20, desc[UR8][R12.64+0x8] ;  /* 0x000008080c147981 */ /* 0x001ee8000c1e1b00 */
[----:B------:R-:W3:Y:S01]  /*0410*/  LDG.E.64 R18, desc[UR8][R14.64+-0x18] ;  /* 0xffffe8080e127981 */ /* 0x000ee2000c1e1b00 */
[----:B-1----:R-:W-:Y:S01]  /*0420*/  MOV R16, R28 ;  /* 0x0000001c00107202 */ /* 0x002fe20000000f00 */
[----:B------:R-:W-:-:S05]  /*0430*/  IMAD.MOV.U32 R17, RZ, RZ, R27 ;  /* 0x000000ffff117224 */ /* 0x000fca00078e001b */
[----:B------:R-:W4:Y:S01]  /*0440*/  LDG.E.64 R28, desc[UR8][R16.64+-0x10] ;  /* 0xfffff008101c7981 */ /* 0x000f22000c1e1b00 */
[----:B---3--:R-:W-:-:S08]  /*0450*/  DADD R18, R20, R18 ;  /* 0x0000000014127229 */ /* 0x008fd00000000012 */
[----:B--2---:R-:W-:-:S08]  /*0460*/  DADD R22, R18, R22 ;  /* 0x0000000012167229 */ /* 0x004fd00000000016 */
[----:B----4-:R-:W-:Y:S01]  /*0470*/  DADD R22, R22, R28 ;  /* 0x0000000016167229 */ /* 0x010fe2000000001c */
[----:B------:R-:W-:Y:S01]  /*0480*/  MOV R18, R26 ;  /* 0x0000001a00127202 */ /* 0x000fe20000000f00 */
[----:B------:R-:W-:-:S06]  /*0490*/  IMAD.MOV.U32 R19, RZ, RZ, R7 ;  /* 0x000000ffff137224 */ /* 0x000fcc00078e0007 */
[----:B------:R-:W-:-:S07]  /*04a0*/  DMUL R22, R22, 0.25 ;  /* 0x3fd0000016167828 */ /* 0x000fce0000000000 */
[----:B------:R0:W-:Y:S04]  /*04b0*/  STG.E.64 desc[UR8][R18.64+-0x10], R22 ;  /* 0xfffff01612007986 */ /* 0x0001e8000c101b08 */
[----:B------:R-:W2:Y:S04]  /*04c0*/  LDG.E.64 R28, desc[UR8][R12.64+0x10] ;  /* 0x000010080c1c7981 */ /* 0x000ea8000c1e1b00 */
[----:B------:R-:W2:Y:S04]  /*04d0*/  LDG.E.64 R26, desc[UR8][R14.64+-0x10] ;  /* 0xfffff0080e1a7981 */ /* 0x000ea8000c1e1b00 */
[----:B------:R-:W3:Y:S04]  /*04e0*/  LDG.E.64 R20, desc[UR8][R16.64+-0x8] ;  /* 0xfffff80810147981 */ /* 0x000ee8000c1e1b00 */
[----:B0-----:R-:W4:Y:S01]  /*04f0*/  LDG.E.64 R22, desc[UR8][R16.64+-0x18] ;  /* 0xffffe80810167981 */ /* 0x001f22000c1e1b00 */
[----:B--2---:R-:W-:-:S08]  /*0500*/  DADD R26, R28, R26 ;  /* 0x000000001c1a7229 */ /* 0x004fd0000000001a */
[----:B----4-:R-:W-:-:S08]  /*0510*/  DADD R26, R26, R22 ;  /* 0x000000001a1a7229 */ /* 0x010fd00000000016 */
[----:B---3--:R-:W-:-:S08]  /*0520*/  DADD R20, R26, R20 ;  /* 0x000000001a147229 */ /* 0x008fd00000000014 */
[----:B------:R-:W-:-:S07]  /*0530*/  DMUL R20, R20, 0.25 ;  /* 0x3fd0000014147828 */ /* 0x000fce0000000000 */
[----:B------:R0:W-:Y:S04]  /*0540*/  STG.E.64 desc[UR8][R18.64+-0x8], R20 ;  /* 0xfffff81412007986 */ /* 0x0001e8000c101b08 */
[----:B------:R-:W2:Y:S04]  /*0550*/  LDG.E.64 R28, desc[UR8][R12.64+0x18] ;  /* 0x000018080c1c7981 */ /* 0x000ea8000c1e1b00 */
[----:B------:R-:W2:Y:S04]  /*0560*/  LDG.E.64 R26, desc[UR8][R14.64+-0x8] ;  /* 0xfffff8080e1a7981 */ /* 0x000ea8000c1e1b00 */
[----:B------:R-:W3:Y:S04]  /*0570*/  LDG.E.64 R22, desc[UR8][R16.64+-0x10] ;  /* 0xfffff00810167981 */ /* 0x000ee8000c1e1b00 */
[----:B0-----:R-:W4:Y:S01]  /*0580*/  LDG.E.64 R20, desc[UR8][R16.64] ;  /* 0x0000000810147981 */ /* 0x001f22000c1e1b00 */
[----:B--2---:R-:W-:-:S08]  /*0590*/  DADD R26, R28, R26 ;  /* 0x000000001c1a7229 */ /* 0x004fd0000000001a */
[----:B---3--:R-:W-:-:S08]  /*05a0*/  DADD R22, R26, R22 ;  /* 0x000000001a167229 */ /* 0x008fd00000000016 */
[----:B----4-:R-:W-:-:S08]  /*05b0*/  DADD R22, R22, R20 ;  /* 0x0000000016167229 */ /* 0x010fd00000000014 */
        /* <DEDUP_REMOVED lines=21> */
[----:B------:R-:W3:Y:S04]  /*0710*/  LDG.E.64 R22, desc[UR8][R16.64+0x8] ;  /* 0x0000080810167981 */ /* 0x000ee8000c1e1b00 */
[----:B------:R-:W4:Y:S04]  /*0720*/  LDG.E.64 R20, desc[UR8][R16.64+0x18] ;  /* 0x0000180810147981 */ /* 0x000f28000c1e1b00 */
[----:B0-----:R-:W2:Y:S02]  /*0730*/  LDG.E.64 R28, desc[UR8][R12.64+0x30] ;  /* 0x000030080c1c7981 */ /* 0x001ea4000c1e1b00 */
        /* <DEDUP_REMOVED lines=9> */
[----:B------:R-:W-:-:S04]  /*07d0*/  IADD3 R24, PT, PT, R24, 0x8, RZ ;  /* 0x0000000818187810 */ /* 0x000fc80007ffe0ff */
[----:B------:R-:W-:Y:S01]  /*07e0*/  ISETP.NE.AND P3, PT, R24, RZ, PT ;  /* 0x000000ff1800720c */ /* 0x000fe20003f65270 */
[----:B------:R-:W-:Y:S01]  /*07f0*/  VIADD R4, R4, 0x8 ;  /* 0x0000000804047836 */ /* 0x000fe20000000000 */
[----:B------:R-:W-:Y:S01]  /*0800*/  IADD3 R2, PT, PT, R2, 0x8, RZ ;  /* 0x0000000802027810 */ /* 0x000fe20007ffe0ff */
[----:B------:R-:W-:Y:S01]  /*0810*/  VIADD R25, R25, 0x8 ;  /* 0x0000000819197836 */ /* 0x000fe20000000000 */
[----:B------:R-:W-:Y:S01]  /*0820*/  IADD3 R6, PT, PT, R6, 0x8, RZ ;  /* 0x0000000806067810 */ /* 0x000fe20007ffe0ff */
[----:B--2---:R-:W-:-:S08]  /*0830*/  DADD R20, R20, R28 ;  /* 0x0000000014147229 */ /* 0x004fd0000000001c */
[----:B---3--:R-:W-:-:S08]  /*0840*/  DADD R20, R20, R26 ;  /* 0x0000000014147229 */ /* 0x008fd0000000001a */
[----:B----4-:R-:W-:-:S08]  /*0850*/  DADD R20, R20, R22 ;  /* 0x0000000014147229 */ /* 0x010fd00000000016 */
[----:B------:R-:W-:-:S07]  /*0860*/  DMUL R20, R20, 0.25 ;  /* 0x3fd0000014147828 */ /* 0x000fce0000000000 */
[----:B------:R0:W-:Y:S01]  /*0870*/  STG.E.64 desc[UR8][R18.64+0x20], R20 ;  /* 0x0000201412007986 */ /* 0x0001e2000c101b08 */
[----:B------:R-:W-:Y:S02]  /*0880*/  IADD3 R26, P4, PT, R18, 0x40, RZ ;  /* 0x00000040121a7810 */ /* 0x000fe40007f9e0ff */
[----:B------:R-:W-:-:S03]  /*0890*/  IADD3 R28, P5, PT, R16, 0x40, RZ ;  /* 0x00000040101c7810 */ /* 0x000fc60007fbe0ff */
[----:B------:R-:W-:Y:S01]  /*08a0*/  IMAD.X R7, RZ, RZ, R19, P4 ;  /* 0x000000ffff077224 */ /* 0x000fe200020e0613 */
[----:B------:R-:W-:Y:S01]  /*08b0*/  IADD3.X R27, PT, PT, RZ, R17, RZ, P5, !PT ;  /* 0x00000011ff1b7210 */ /* 0x000fe20002ffe4ff */
[----:B------:R-:W-:Y:S08]  /*08c0*/  @P3 BRA `(.L_x_1) ;  /* 0xfffffff8008c3947 */ /* 0x000ff0000383ffff */
[----:B------:R-:W-:-:S07]  /*08d0*/  VIADD R11, R4, 0x1 ;  /* 0x00000001040b7836 */ /* 0x000fce0000000000 */
.L_x_0:
[----:B------:R-:W1:Y:S02]  /*08e0*/  LDCU UR6, c[0x0][0x380] ;  /* 0x00007000ff0677ac */ /* 0x000e640008000800 */
[----:B-1----:R-:W-:-:S04]  /*08f0*/  UIADD3 UR7, UPT, UPT, UR6, -0x2, URZ ;  /* 0xfffffffe06077890 */ /* 0x002fc8000fffe0ff */
[----:B------:R-:W-:-:S09]  /*0900*/  ULOP3.LUT UP0, URZ, UR7, 0x7, URZ, 0xc0, !UPT ;  /* 0x0000000707ff7892 */ /* 0x000fd2000f80c0ff */
[----:B------:R-:W-:Y:S05]  /*0910*/  BRA.U !UP0, `(.L_x_2) ;  /* 0x0000000508ec7547 */ /* 0x000fea000b800000 */
[----:B------:R-:W-:Y:S01]  /*0920*/  UIADD3 UR7, UPT, UPT, UR6, 0x6, URZ ;  /* 0x0000000606077890 */ /* 0x000fe2000fffe0ff */
[----:B------:R-:W-:-:S03]  /*0930*/  IMAD R4, R0, R5, RZ ;  /* 0x0000000500047224 */ /* 0x000fc600078e02ff */
[----:B------:R-:W-:Y:S02]  /*0940*/  ULOP3.LUT UP0, URZ, UR7, 0x3, URZ, 0xc0, !UPT ;  /* 0x0000000307ff7892 */ /* 0x000fe4000f80c0ff */
[----:B------:R-:W-:Y:S01]  /*0950*/  IADD3 R2, PT, PT, R4, -R5, RZ ;  /* 0x8000000504027210 */ /* 0x000fe20007ffe0ff */
[----:B------:R-:W-:Y:S08]  /*0960*/  @!P2 BRA `(.L_x_3) ;  /* 0x0000000000e4a947 */ /* 0x000ff00003800000 */
[----:B------:R-:W1:Y:S01]  /*0970*/  LDC.64 R6, c[0x0][0x390] ;  /* 0x0000e400ff067b82 */ /* 0x000e620000000a00 */
[----:B------:R-:W-:Y:S01]  /*0980*/  IMAD.IADD R10, R4, 0x1, R11 ;  /* 0x00000001040a7824 */ /* 0x000fe200078e020b */
[----:B------:R-:W-:Y:S01]  /*0990*/  IADD3 R9, PT, PT, R2, R11, RZ ;  /* 0x0000000b02097210 */ /* 0x000fe20007ffe0ff */
[----:B------:R-:W3:Y:S02]  /*09a0*/  LDCU.64 UR10, c[0x0][0x390] ;  /* 0x00007200ff0a77ac */ /* 0x000ee40008000a00 */
[----:B------:R-:W-:Y:S02]  /*09b0*/  IMAD.IADD R13, R10, 0x1, R5 ;  /* 0x000000010a0d7824 */ /* 0x000fe400078e0205 */
[----:B-1----:R-:W-:-:S04]  /*09c0*/  IMAD.WIDE R8, R9, 0x8, R6 ;  /* 0x0000000809087825 */ /* 0x002fc800078e0206 */
[----:B------:R-:W-:Y:S01]  /*09d0*/  IMAD.WIDE R6, R13, 0x8, R6 ;  /* 0x000000080d067825 */ /* 0x000fe200078e0206 */
[----:B0-2---:R-:W2:Y:S04]  /*09e0*/  LDG.E.64 R18, desc[UR8][R8.64] ;  /* 0x0000000808127981 */ /* 0x005ea8000c1e1b00 */
[----:B------:R-:W2:Y:S01]  /*09f0*/  LDG.E.64 R20, desc[UR8][R6.64] ;  /* 0x0000000806147981 */ /* 0x000ea2000c1e1b00 */
[----:B------:R-:W-:-:S05]  /*0a00*/  IMAD.WIDE.U32 R12, R5, 0x8, R8 ;  /* 0x00000008050c7825 */ /* 0x000fca00078e0008 */
[----:B------:R-:W4:Y:S04]  /*0a10*/  LDG.E.64 R14, desc[UR8][R12.64+-0x8] ;  /* 0xfffff8080c0e7981 */ /* 0x000f28000c1e1b00 */
[----:B------:R-:W5:Y:S01]  /*0a20*/  LDG.E.64 R16, desc[UR8][R12.64+0x8] ;  /* 0x000008080c107981 */ /* 0x000f62000c1e1b00 */
[----:B--2---:R-:W-:Y:S01]  /*0a30*/  DADD R20, R18, R20 ;  /* 0x0000000012147229 */ /* 0x004fe20000000014 */
[----:B------:R-:W0:Y:S07]  /*0a40*/  LDC.64 R18, c[0x0][0x388] ;  /* 0x0000e200ff127b82 */ /* 0x000e2e0000000a00 */
[----:B----4-:R-:W-:-:S08]  /*0a50*/  DADD R14, R20, R14 ;  /* 0x00000000140e7229 */ /* 0x010fd0000000000e */
[----:B-----5:R-:W-:-:S08]  /*0a60*/  DADD R14, R14, R16 ;  /* 0x000000000e0e7229 */ /* 0x020fd00000000010 */
[----:B------:R-:W-:Y:S01]  /*0a70*/  DMUL R24, R14, 0.25 ;  /* 0x3fd000000e187828 */ /* 0x000fe20000000000 */
[----:B0-----:R-:W-:Y:S01]  /*0a80*/  IMAD.WIDE R26, R10, 0x8, R18 ;  /* 0x000000080a1a7825 */ /* 0x001fe200078e0212 */
[----:B------:R-:W-:Y:S02]  /*0a90*/  SHF.R.S32.HI R19, RZ, 0x1f, R11 ;  /* 0x0000001fff137819 */ /* 0x000fe4000001140b */
[----:B------:R-:W-:-:S03]  /*0aa0*/  IADD3 R10, P3, PT, R4, R11, RZ ;  /* 0x0000000b040a7210 */ /* 0x000fc60007f7e0ff */
[----:B------:R0:W-:Y:S04]  /*0ab0*/  STG.E.64 desc[UR8][R26.64], R24 ;  /* 0x000000181a007986 */ /* 0x0001e8000c101b08 */
[----:B------:R-:W2:Y:S01]  /*0ac0*/  LDG.E.64 R16, desc[UR8][R8.64+0x8] ;  /* 0x0000080808107981 */ /* 0x000ea2000c1e1b00 */
[----:B------:R-:W-:-:S03]  /*0ad0*/  LEA.HI.X.SX32 R19, R4, R19, 0x1, P3 ;  /* 0x0000001304137211 */ /* 0x000fc600018f0eff */
[----:B------:R-:W2:Y:S01]  /*0ae0*/  LDG.E.64 R14, desc[UR8][R6.64+0x8] ;  /* 0x00000808060e7981 */ /* 0x000ea2000c1e1b00 */
[C---:B------:R-:W-:Y:S02]  /*0af0*/  SHF.L.U32 R22, R10.reuse, 0x3, RZ ;  /* 0x000000030a167819 */ /* 0x040fe400000006ff */
[----:B------:R-:W-:Y:S01]  /*0b00*/  SHF.L.U64.HI R10, R10, 0x3, R19 ;  /* 0x000000030a0a7819 */ /* 0x000fe20000010213 */
[----:B------:R-:W4:Y:S01]  /*0b10*/  LDG.E.64 R12, desc[UR8][R12.64] ;  /* 0x000000080c0c7981 */ /* 0x000f22000c1e1b00 */
[----:B---3--:R-:W-:-:S04]  /*0b20*/  IADD3 R18, P3, PT, R22, UR10, RZ ;  /* 0x0000000a16127c10 */ /* 0x008fc8000ff7e0ff */
[----:B------:R-:W-:Y:S01]  /*0b30*/  IADD3.X R19, PT, PT, R10, UR11, RZ, P3, !PT ;  /* 0x0000000b0a137c10 */ /* 0x000fe20009ffe4ff */
[----:B------:R-:W1:Y:S04]  /*0b40*/  LDCU.64 UR10, c[0x0][0x388] ;  /* 0x00007100ff0a77ac */ /* 0x000e680008000a00 */
[----:B------:R-:W3:Y:S01]  /*0b50*/  LDG.E.64 R20, desc[UR8][R18.64+0x10] ;  /* 0x0000100812147981 */ /* 0x000ee2000c1e1b00 */
[----:B-1----:R-:W-:-:S04]  /*0b60*/  IADD3 R22, P3, PT, R22, UR10, RZ ;  /* 0x0000000a16167c10 */ /* 0x002fc8000ff7e0ff */
[----:B------:R-:W-:Y:S01]  /*0b70*/  IADD3.X R23, PT, PT, R10, UR11, RZ, P3, !PT ;  /* 0x0000000b0a177c10 */ /* 0x000fe20009ffe4ff */
[----:B--2---:R-:W-:-:S08]  /*0b80*/  DADD R14, R16, R14 ;  /* 0x00000000100e7229 */ /* 0x004fd0000000000e */
[----:B----4-:R-:W-:-:S08]  /*0b90*/  DADD R14, R14, R12 ;  /* 0x000000000e0e7229 */ /* 0x010fd0000000000c */
[----:B---3--:R-:W-:-:S08]  /*0ba0*/  DADD R14, R14, R20 ;  /* 0x000000000e0e7229 */ /* 0x008fd00000000014 */
[----:B------:R-:W-:-:S07]  /*0bb0*/  DMUL R16, R14, 0.25 ;  /* 0x3fd000000e107828 */ /* 0x000fce0000000000 */
[----:B------:R1:W-:Y:S04]  /*0bc0*/  STG.E.64 desc[UR8][R22.64+0x8], R16 ;  /* 0x0000081016007986 */ /* 0x0003e8000c101b08 */
[----:B------:R-:W2:Y:S04]  /*0bd0*/  LDG.E.64 R20, desc[UR8][R8.64+0x10] ;  /* 0x0000100808147981 */ /* 0x000ea8000c1e1b00 */
[----:B0-----:R-:W2:Y:S04]  /*0be0*/  LDG.E.64 R24, desc[UR8][R6.64+0x10] ;  /* 0x0000100806187981 */ /* 0x001ea8000c1e1b00 */
[----:B------:R-:W3:Y:S04]  /*0bf0*/  LDG.E.64 R14, desc[UR8][R18.64+0x8] ;  /* 0x00000808120e7981 */ /* 0x000ee8000c1e1b00 */
[----:B------:R-:W4:Y:S01]  /*0c00*/  LDG.E.64 R12, desc[UR8][R18.64+0x18] ;  /* 0x00001808120c7981 */ /* 0x000f22000c1e1b00 */
[----:B--2---:R-:W-:-:S08]  /*0c10*/  DADD R20, R20, R24 ;  /* 0x0000000014147229 */ /* 0x004fd00000000018 */
[----:B---3--:R-:W-:-:S08]  /*0c20*/  DADD R14, R20, R14 ;  /* 0x00000000140e7229 */ /* 0x008fd0000000000e */
[----:B----4-:R-:W-:-:S08]  /*0c30*/  DADD R12, R14, R12 ;  /* 0x000000000e0c7229 */ /* 0x010fd0000000000c */
[----:B------:R-:W-:-:S07]  /*0c40*/  DMUL R12, R12, 0.25 ;  /* 0x3fd000000c0c7828 */ /* 0x000fce0000000000 */
[----:B------:R3:W-:Y:S04]  /*0c50*/  STG.E.64 desc[UR8][R22.64+0x10], R12 ;  /* 0x0000100c16007986 */ /* 0x0007e8000c101b08 */
[----:B------:R-:W2:Y:S04]  /*0c60*/  LDG.E.64 R14, desc[UR8][R8.64+0x18] ;  /* 0x00001808080e7981 */ /* 0x000ea8000c1e1b00 */
[----:B-1----:R-:W2:Y:S04]  /*0c70*/  LDG.E.64 R16, desc[UR8][R6.64+0x18] ;  /* 0x0000180806107981 */ /* 0x002ea8000c1e1b00 */
[----:B------:R-:W4:Y:S04]  /*0c80*/  LDG.E.64 R20, desc[UR8][R18.64+0x10] ;  /* 0x0000100812147981 */ /* 0x000f28000c1e1b00 */
[----:B------:R-:W5:Y:S01]  /*0c90*/  LDG.E.64 R24, desc[UR8][R18.64+0x20] ;  /* 0x0000200812187981 */ /* 0x000f62000c1e1b00 */
[----:B------:R-:W-:Y:S01]  /*0ca0*/  VIADD R11, R11, 0x4 ;  /* 0x000000040b0b7836 */ /* 0x000fe20000000000 */
[----:B--2---:R-:W-:-:S08]  /*0cb0*/  DADD R14, R14, R16 ;  /* 0x000000000e0e7229 */ /* 0x004fd00000000010 */
[----:B----4-:R-:W-:-:S08]  /*0cc0*/  DADD R14, R14, R20 ;  /* 0x000000000e0e7229 */ /* 0x010fd00000000014 */
[----:B-----5:R-:W-:-:S08]  /*0cd0*/  DADD R14, R14, R24 ;  /* 0x000000000e0e7229 */ /* 0x020fd00000000018 */
[----:B------:R-:W-:-:S07]  /*0ce0*/  DMUL R14, R14, 0.25 ;  /* 0x3fd000000e0e7828 */ /* 0x000fce0000000000 */
[----:B------:R3:W-:Y:S04]  /*0cf0*/  STG.E.64 desc[UR8][R22.64+0x18], R14 ;  /* 0x0000180e16007986 */ /* 0x0007e8000c101b08 */
.L_x_3:
[----:B------:R-:W-:Y:S05]  /*0d00*/  BRA.U !UP0, `(.L_x_2) ;  /* 0x0000000108f07547 */ /* 0x000fea000b800000 */
[----:B------:R-:W-:Y:S01]  /*0d10*/  LOP3.LUT P3, RZ, R5, 0x1, RZ, 0xc0, !PT ;  /* 0x0000000105ff7812 */ /* 0x000fe2000786c0ff */
[----:B------:R-:W-:-:S12]  /*0d20*/  @!P1 BRA `(.L_x_4) ;  /* 0x00000000009c9947 */ /* 0x000fd80003800000 */
[----:B------:R-:W1:Y:S01]  /*0d30*/  LDC.64 R6, c[0x0][0x390] ;  /* 0x0000e400ff067b82 */ /* 0x000e620000000a00 */
[----:B------:R-:W-:Y:S01]  /*0d40*/  IADD3 R10, PT, PT, R4, R11, RZ ;  /* 0x0000000b040a7210 */ /* 0x000fe20007ffe0ff */
[----:B---3--:R-:W-:Y:S01]  /*0d50*/  IMAD.IADD R13, R2, 0x1, R11 ;  /* 0x00000001020d7824 */ /* 0x008fe200078e020b */
[----:B------:R-:W3:Y:S02]  /*0d60*/  LDCU.64 UR10, c[0x0][0x390] ;  /* 0x00007200ff0a77ac */ /* 0x000ee40008000a00 */
[----:B------:R-:W-:Y:S01]  /*0d70*/  IADD3 R9, PT, PT, R10, R5, RZ ;  /* 0x000000050a097210 */ /* 0x000fe20007ffe0ff */
        /* <DEDUP_REMOVED lines=10> */
[----:B-----5:R-:W-:Y:S01]  /*0e20*/  DADD R14, R14, R16 ;  /* 0x000000000e0e7229 */ /* 0x020fe20000000010 */
[----:B------:R-:W-:-:S07]  /*0e30*/  SHF.R.S32.HI R17, RZ, 0x1f, R11 ;  /* 0x0000001fff117819 */ /* 0x000fce000001140b */
[----:B------:R-:W-:Y:S01]  /*0e40*/  DMUL R14, R14, 0.25 ;  /* 0x3fd000000e0e7828 */ /* 0x000fe20000000000 */
[----:B0-----:R-:W-:Y:S01]  /*0e50*/  IMAD.WIDE R20, R10, 0x8, R18 ;  /* 0x000000080a147825 */ /* 0x001fe200078e0212 */
[----:B------:R-:W-:-:S05]  /*0e60*/  IADD3 R10, P4, PT, R4, R11, RZ ;  /* 0x0000000b040a7210 */ /* 0x000fca0007f9e0ff */
[----:B------:R1:W-:Y:S01]  /*0e70*/  STG.E.64 desc[UR8][R20.64], R14 ;  /* 0x0000000e14007986 */ /* 0x0003e2000c101b08 */
[----:B------:R-:W-:Y:S01]  /*0e80*/  IMAD.SHL.U32 R22, R10, 0x8, RZ ;  /* 0x000000080a167824 */ /* 0x000fe200078e00ff */
[----:B------:R-:W-:Y:S02]  /*0e90*/  LEA.HI.X.SX32 R17, R4, R17, 0x1, P4 ;  /* 0x0000001104117211 */ /* 0x000fe400020f0eff */
[----:B------:R-:W2:Y:S04]  /*0ea0*/  LDG.E.64 R12, desc[UR8][R12.64+0x8] ;  /* 0x000008080c0c7981 */ /* 0x000ea8000c1e1b00 */
[----:B------:R-:W2:Y:S01]  /*0eb0*/  LDG.E.64 R6, desc[UR8][R6.64+0x8] ;  /* 0x0000080806067981 */ /* 0x000ea2000c1e1b00 */
[----:B------:R-:W-:Y:S02]  /*0ec0*/  SHF.L.U64.HI R10, R10, 0x3, R17 ;  /* 0x000000030a0a7819 */ /* 0x000fe40000010211 */
[----:B---3--:R-:W-:Y:S01]  /*0ed0*/  IADD3 R18, P4, PT, R22, UR10, RZ ;  /* 0x0000000a16127c10 */ /* 0x008fe2000ff9e0ff */
[----:B------:R-:W3:Y:S03]  /*0ee0*/  LDG.E.64 R8, desc[UR8][R8.64] ;  /* 0x0000000808087981 */ /* 0x000ee6000c1e1b00 */
[----:B------:R-:W-:Y:S01]  /*0ef0*/  IADD3.X R19, PT, PT, R10, UR11, RZ, P4, !PT ;  /* 0x0000000b0a137c10 */ /* 0x000fe2000a7fe4ff */
[----:B------:R-:W0:Y:S05]  /*0f00*/  LDCU.64 UR10, c[0x0][0x388] ;  /* 0x00007100ff0a77ac */ /* 0x000e2a0008000a00 */
[----:B------:R-:W4:Y:S01]  /*0f10*/  LDG.E.64 R18, desc[UR8][R18.64+0x10] ;  /* 0x0000100812127981 */ /* 0x000f22000c1e1b00 */
[----:B------:R-:W-:Y:S01]  /*0f20*/  IADD3 R11, PT, PT, R11, 0x2, RZ ;  /* 0x000000020b0b7810 */ /* 0x000fe20007ffe0ff */
[----:B--2---:R-:W-:Y:S01]  /*0f30*/  DADD R16, R12, R6 ;  /* 0x000000000c107229 */ /* 0x004fe20000000006 */
[----:B0-----:R-:W-:-:S04]  /*0f40*/  IADD3 R6, P4, PT, R22, UR10, RZ ;  /* 0x0000000a16067c10 */ /* 0x001fc8000ff9e0ff */
[----:B------:R-:W-:-:S03]  /*0f50*/  IADD3.X R7, PT, PT, R10, UR11, RZ, P4, !PT ;  /* 0x0000000b0a077c10 */ /* 0x000fc6000a7fe4ff */
[----:B---3--:R-:W-:-:S08]  /*0f60*/  DADD R16, R16, R8 ;  /* 0x0000000010107229 */ /* 0x008fd00000000008 */
[----:B----4-:R-:W-:-:S08]  /*0f70*/  DADD R16, R16, R18 ;  /* 0x0000000010107229 */ /* 0x010fd00000000012 */
[----:B------:R-:W-:-:S07]  /*0f80*/  DMUL R16, R16, 0.25 ;  /* 0x3fd0000010107828 */ /* 0x000fce0000000000 */
[----:B------:R1:W-:Y:S04]  /*0f90*/  STG.E.64 desc[UR8][R6.64+0x8], R16 ;  /* 0x0000081006007986 */ /* 0x0003e8000c101b08 */
.L_x_4:
[----:B------:R-:W-:Y:S05]  /*0fa0*/  @!P3 BRA `(.L_x_2) ;  /* 0x000000000048b947 */ /* 0x000fea0003800000 */
[----:B------:R-:W4:Y:S01]  /*0fb0*/  LDC.64 R8, c[0x0][0x390] ;  /* 0x0000e400ff087b82 */ /* 0x000f220000000a00 */
[----:B------:R-:W-:Y:S01]  /*0fc0*/  IMAD.IADD R4, R4, 0x1, R11 ;  /* 0x0000000104047824 */ /* 0x000fe200078e020b */
[----:B-1----:R-:W-:-:S03]  /*0fd0*/  IADD3 R7, PT, PT, R2, R11, RZ ;  /* 0x0000000b02077210 */ /* 0x002fc60007ffe0ff */
[----:B------:R-:W-:-:S03]  /*0fe0*/  IMAD.IADD R11, R4, 0x1, R5 ;  /* 0x00000001040b7824 */ /* 0x000fc600078e0205 */
[----:B0-----:R-:W0:Y:S01]  /*0ff0*/  LDC.64 R18, c[0x0][0x388] ;  /* 0x0000e200ff127b82 */ /* 0x001e220000000a00 */
[----:B----4-:R-:W-:-:S04]  /*1000*/  IMAD.WIDE R10, R11, 0x8, R8 ;  /* 0x000000080b0a7825 */ /* 0x010fc800078e0208 */
[----:B------:R-:W-:Y:S02]  /*1010*/  IMAD.WIDE R6, R7, 0x8, R8 ;  /* 0x0000000807067825 */ /* 0x000fe400078e0208 */
[----:B--2---:R-:W2:Y:S04]  /*1020*/  LDG.E.64 R10, desc[UR8][R10.64] ;  /* 0x000000080a0a7981 */ /* 0x004ea8000c1e1b00 */
[----:B------:R-:W2:Y:S01]  /*1030*/  LDG.E.64 R8, desc[UR8][R6.64] ;  /* 0x0000000806087981 */ /* 0x000ea2000c1e1b00 */
[----:B---3--:R-:W-:-:S05]  /*1040*/  IMAD.WIDE.U32 R12, R5, 0x8, R6 ;  /* 0x00000008050c7825 */ /* 0x008fca00078e0006 */
[----:B------:R-:W3:Y:S04]  /*1050*/  LDG.E.64 R14, desc[UR8][R12.64+-0x8] ;  /* 0xfffff8080c0e7981 */ /* 0x000ee8000c1e1b00 */
[----:B------:R-:W4:Y:S01]  /*1060*/  LDG.E.64 R16, desc[UR8][R12.64+0x8] ;  /* 0x000008080c107981 */ /* 0x000f22000c1e1b00 */
[----:B0-----:R-:W-:Y:S01]  /*1070*/  IMAD.WIDE R4, R4, 0x8, R18 ;  /* 0x0000000804047825 */ /* 0x001fe200078e0212 */
[----:B--2---:R-:W-:-:S08]  /*1080*/  DADD R8, R8, R10 ;  /* 0x0000000008087229 */ /* 0x004fd0000000000a */
[----:B---3--:R-:W-:-:S08]  /*1090*/  DADD R8, R8, R14 ;  /* 0x0000000008087229 */ /* 0x008fd0000000000e */
[----:B----4-:R-:W-:-:S08]  /*10a0*/  DADD R8, R8, R16 ;  /* 0x0000000008087229 */ /* 0x010fd00000000010 */
[----:B------:R-:W-:-:S07]  /*10b0*/  DMUL R8, R8, 0.25 ;  /* 0x3fd0000008087828 */ /* 0x000fce0000000000 */
[----:B------:R4:W-:Y:S04]  /*10c0*/  STG.E.64 desc[UR8][R4.64], R8 ;  /* 0x0000000804007986 */ /* 0x0009e8000c101b08 */
.L_x_2:
[----:B------:R-:W-:Y:S01]  /*10d0*/  UIADD3 UR6, UPT, UPT, UR6, -0x1, URZ ;  /* 0xffffffff06067890 */ /* 0x000fe2000fffe0ff */
[----:B------:R-:W-:-:S05]  /*10e0*/  IADD3 R0, PT, PT, R3, R0, RZ ;  /* 0x0000000003007210 */ /* 0x000fca0007ffe0ff */
[----:B------:R-:W-:-:S13]  /*10f0*/  ISETP.GE.AND P3, PT, R0, UR6, PT ;  /* 0x0000000600007c0c */ /* 0x000fda000bf66270 */
[----:B------:R-:W-:Y:S05]  /*1100*/  @!P3 BRA `(.L_x_5) ;  /* 0xfffffff00020b947 */ /* 0x000fea000383ffff */
[----:B--2---:R-:W-:Y:S05]  /*1110*/  EXIT ;  /* 0x000000000000794d */ /* 0x004fea0003800000 */
.L_x_6:
[----:B------:R-:W-:-:S00]  /*1120*/  BRA `(.L_x_6) ;  /* 0xfffffffc00fc7947 */ /* 0x000fc0000383ffff */
[----:B------:R-:W-:-:S00]  /*1130*/  NOP ;  /* 0x0000000000007918 */ /* 0x000fc00000000000 */
        /* <DEDUP_REMOVED lines=12> */
.L_x_7:


//--------------------- .nv.shared.reserved.0     --------------------------
	.section	.nv.shared.reserved.0,"aw",@nobits
	.weak		__nv_reservedSMEM_offset_0_alias
	.size		__nv_reservedSMEM_offset_0_alias, 0, 64
	.other		__nv_reservedSMEM_offset_0_alias,@"STO_CUDA_RESERVED_SHARED STV_DEFAULT"
__nv_reservedSMEM_offset_0_alias:
	.zero		0
	.zero		64


//--------------------- .nv.constant0._Z17updateTemperatureiPdS_ --------------------------
	.section	.nv.constant0._Z17updateTemperatureiPdS_,"a",@progbits
	.sectionflags	@""
	.align	4
.nv.constant0._Z17updateTemperatureiPdS_:
	.zero		920


//--------------------- SYMBOLS --------------------------

	.type		.nv.reservedSmem.offset0,@object
	.size		.nv.reservedSmem.offset0,0x4
